//
// Generated by NVIDIA NVVM Compiler
//
// Compiler Build ID: CL-36424714
// Cuda compilation tools, release 13.0, V13.0.88
// Based on NVVM 20.0.0
//

.version 9.0
.target sm_100
.address_size 64

	// .globl	_Z3dotPiS_S_
// _ZZ3dotPiS_S_E3tmp has been demoted

.visible .entry _Z3dotPiS_S_(
	.param .u64 .ptr .align 1 _Z3dotPiS_S__param_0,
	.param .u64 .ptr .align 1 _Z3dotPiS_S__param_1,
	.param .u64 .ptr .align 1 _Z3dotPiS_S__param_2
)
{
	.reg .pred 	%p<3>;
	.reg .b32 	%r<33>;
	.reg .b64 	%rd<10>;
	// demoted variable
	.shared .align 4 .b8 _ZZ3dotPiS_S_E3tmp[4000];
	ld.param.u64 	%rd2, [_Z3dotPiS_S__param_0];
	ld.param.u64 	%rd3, [_Z3dotPiS_S__param_1];
	ld.param.u64 	%rd1, [_Z3dotPiS_S__param_2];
	cvta.to.global.u64 	%rd4, %rd3;
	cvta.to.global.u64 	%rd5, %rd2;
	mov.u32 	%r5, %tid.x;
	mul.wide.u32 	%rd6, %r5, 4;
	add.s64 	%rd7, %rd5, %rd6;
	ld.global.u32 	%r6, [%rd7];
	add.s64 	%rd8, %rd4, %rd6;
	ld.global.u32 	%r7, [%rd8];
	mul.lo.s32 	%r8, %r7, %r6;
	shl.b32 	%r9, %r5, 2;
	mov.u32 	%r10, _ZZ3dotPiS_S_E3tmp;
	add.s32 	%r11, %r10, %r9;
	st.shared.u32 	[%r11], %r8;
	bar.sync 	0;
	setp.ne.s32 	%p1, %r5, 0;
	@%p1 bra 	$L__BB0_4;
	mov.b32 	%r32, 0;
	mov.b32 	%r31, 16;
$L__BB0_2:
	add.s32 	%r15, %r10, %r31;
	ld.shared.u32 	%r16, [%r15+-16];
	add.s32 	%r17, %r16, %r32;
	ld.shared.u32 	%r18, [%r15+-12];
	add.s32 	%r19, %r18, %r17;
	ld.shared.u32 	%r20, [%r15+-8];
	add.s32 	%r21, %r20, %r19;
	ld.shared.u32 	%r22, [%r15+-4];
	add.s32 	%r23, %r22, %r21;
	ld.shared.u32 	%r24, [%r15];
	add.s32 	%r25, %r24, %r23;
	ld.shared.u32 	%r26, [%r15+4];
	add.s32 	%r27, %r26, %r25;
	ld.shared.u32 	%r28, [%r15+8];
	add.s32 	%r29, %r28, %r27;
	ld.shared.u32 	%r30, [%r15+12];
	add.s32 	%r32, %r30, %r29;
	add.s32 	%r31, %r31, 32;
	setp.ne.s32 	%p2, %r31, 4016;
	@%p2 bra 	$L__BB0_2;
	cvta.to.global.u64 	%rd9, %rd1;
	st.global.u32 	[%rd9], %r32;
$L__BB0_4:
	ret;

}


// ===== COMPILED SASS (sm_100) =====

	.target	sm_100

	.elftype	@"ET_EXEC"


//--------------------- .note.nv.tkinfo           --------------------------
	.section	.note.nv.tkinfo,"",@"SHT_NOTE"
	.sectionflags	@"SHF_NOTE_NV_TKINFO"
	.tkinfo
        /*0018*/ 	.word	0x00000002
        /*0030*/ 	.string	""
        /*0030*/ 	.string	"ptxas"
        /*0030*/ 	.string	"Cuda compilation tools, release 13.0, V13.0.88"
        /*0030*/ 	.string	"Build cuda_13.0.r13.0/compiler.36424714_0"
        /*0030*/ 	.string	"-arch sm_100 -m 64 "



//--------------------- .note.nv.cuinfo           --------------------------
	.section	.note.nv.cuinfo,"",@"SHT_NOTE"
	.sectionflags	@"SHF_NOTE_NV_CUINFO"
        /*0018*/ 	.short	0x0002
        /*001a*/ 	.short	0x0064
        /*001c*/ 	.short	0x0082
	.zero		2


//--------------------- .nv.info                  --------------------------
	.section	.nv.info,"",@"SHT_CUDA_INFO"
	.align	4


	//----- nvinfo : EIATTR_REGCOUNT
	.align		4
        /*0000*/ 	.byte	0x04, 0x2f
        /*0002*/ 	.short	(.L_1 - .L_0)
	.align		4
.L_0:
        /*0004*/ 	.word	index@(_Z3dotPiS_S_)
        /*0008*/ 	.word	0x0000001e


	//----- nvinfo : EIATTR_FRAME_SIZE
	.align		4
.L_1:
        /*000c*/ 	.byte	0x04, 0x11
        /*000e*/ 	.short	(.L_3 - .L_2)
	.align		4
.L_2:
        /*0010*/ 	.word	index@(_Z3dotPiS_S_)
        /*0014*/ 	.word	0x00000000


	//----- nvinfo : EIATTR_MIN_STACK_SIZE
	.align		4
.L_3:
        /*0018*/ 	.byte	0x04, 0x12
        /*001a*/ 	.short	(.L_5 - .L_4)
	.align		4
.L_4:
        /*001c*/ 	.word	index@(_Z3dotPiS_S_)
        /*0020*/ 	.word	0x00000000
.L_5:


//--------------------- .nv.compat                --------------------------
	.section	.nv.compat,"",@"SHT_CUDA_COMPAT_INFO"
	.align	4
        /*0000*/ 	.byte	0x02, 0x09, 0x00, 0x00, 0x02, 0x02, 0x01, 0x00, 0x02, 0x05, 0x05, 0x00, 0x03, 0x07, 0x01, 0x01
        /*0010*/ 	.byte	0x02, 0x03, 0x00, 0x00, 0x02, 0x06, 0x01, 0x00, 0x04, 0x0b, 0x08, 0x00, 0x09, 0x00, 0x00, 0x00
        /*0020*/ 	.byte	0x00, 0x00, 0x00, 0x00


//--------------------- .nv.info._Z3dotPiS_S_     --------------------------
	.section	.nv.info._Z3dotPiS_S_,"",@"SHT_CUDA_INFO"
	.sectionflags	@""
	.align	4


	//----- nvinfo : EIATTR_CUDA_API_VERSION
	.align		4
        /*0000*/ 	.byte	0x04, 0x37
        /*0002*/ 	.short	(.L_7 - .L_6)
.L_6:
        /*0004*/ 	.word	0x00000082


	//----- nvinfo : EIATTR_KPARAM_INFO
	.align		4
.L_7:
        /*0008*/ 	.byte	0x04, 0x17
        /*000a*/ 	.short	(.L_9 - .L_8)
.L_8:
        /*000c*/ 	.word	0x00000000
        /*0010*/ 	.short	0x0002
        /*0012*/ 	.short	0x0010
        /*0014*/ 	.byte	0x00, 0xf5, 0x21, 0x00


	//----- nvinfo : EIATTR_KPARAM_INFO
	.align		4
.L_9:
        /*0018*/ 	.byte	0x04, 0x17
        /*001a*/ 	.short	(.L_11 - .L_10)
.L_10:
        /*001c*/ 	.word	0x00000000
        /*0020*/ 	.short	0x0001
        /*0022*/ 	.short	0x0008
        /*0024*/ 	.byte	0x00, 0xf5, 0x21, 0x00


	//----- nvinfo : EIATTR_KPARAM_INFO
	.align		4
.L_11:
        /*0028*/ 	.byte	0x04, 0x17
        /*002a*/ 	.short	(.L_13 - .L_12)
.L_12:
        /*002c*/ 	.word	0x00000000
        /*0030*/ 	.short	0x0000
        /*0032*/ 	.short	0x0000
        /*0034*/ 	.byte	0x00, 0xf5, 0x21, 0x00


	//----- nvinfo : EIATTR_SPARSE_MMA_MASK
	.align		4
.L_13:
        /*0038*/ 	.byte	0x03, 0x50
        /*003a*/ 	.short	0x0000


	//----- nvinfo : EIATTR_MAXREG_COUNT
	.align		4
        /*003c*/ 	.byte	0x03, 0x1b
        /*003e*/ 	.short	0x00ff


	//----- nvinfo : EIATTR_NUM_BARRIERS
	.align		4
        /*0040*/ 	.byte	0x02, 0x4c
        /*0042*/ 	.byte	0x01
	.zero		1


	//----- nvinfo : EIATTR_MERCURY_ISA_VERSION
	.align		4
        /*0044*/ 	.byte	0x03, 0x5f
        /*0046*/ 	.short	0x0101


	//----- nvinfo : EIATTR_VRC_CTA_INIT_COUNT
	.align		4
        /*0048*/ 	.byte	0x02, 0x4a
	.zero		1
	.zero		1


	//----- nvinfo : EIATTR_EXIT_INSTR_OFFSETS
	.align		4
        /*004c*/ 	.byte	0x04, 0x1c
        /*004e*/ 	.short	(.L_15 - .L_14)


	//   ....[0]....
.L_14:
        /*0050*/ 	.word	0x00000110


	//   ....[1]....
        /*0054*/ 	.word	0x00000660


	//----- nvinfo : EIATTR_CBANK_PARAM_SIZE
	.align		4
.L_15:
        /*0058*/ 	.byte	0x03, 0x19
        /*005a*/ 	.short	0x0018


	//----- nvinfo : EIATTR_PARAM_CBANK
	.align		4
        /*005c*/ 	.byte	0x04, 0x0a
        /*005e*/ 	.short	(.L_17 - .L_16)
	.align		4
.L_16:
        /*0060*/ 	.word	index@(.nv.constant0._Z3dotPiS_S_)
        /*0064*/ 	.short	0x0380
        /*0066*/ 	.short	0x0018


	//----- nvinfo : EIATTR_SW_WAR
	.align		4
.L_17:
        /*0068*/ 	.byte	0x04, 0x36
        /*006a*/ 	.short	(.L_19 - .L_18)
.L_18:
        /*006c*/ 	.word	0x00000008
.L_19:


//--------------------- .nv.callgraph             --------------------------
	.section	.nv.callgraph,"",@"SHT_CUDA_CALLGRAPH"
	.align	4
	.sectionentsize	8
	.align		4
        /*0000*/ 	.word	0x00000000
	.align		4
        /*0004*/ 	.word	0xffffffff
	.align		4
        /*0008*/ 	.word	0x00000000
	.align		4
        /*000c*/ 	.word	0xfffffffe
	.align		4
        /*0010*/ 	.word	0x00000000
	.align		4
        /*0014*/ 	.word	0xfffffffd
	.align		4
        /*0018*/ 	.word	0x00000000
	.align		4
        /*001c*/ 	.word	0xfffffffc


//--------------------- .text._Z3dotPiS_S_        --------------------------
	.section	.text._Z3dotPiS_S_,"ax",@progbits
	.align	128
        .global         _Z3dotPiS_S_
        .type           _Z3dotPiS_S_,@function
        .size           _Z3dotPiS_S_,(.L_x_2 - _Z3dotPiS_S_)
        .other          _Z3dotPiS_S_,@"STO_CUDA_ENTRY STV_DEFAULT"
_Z3dotPiS_S_:
.text._Z3dotPiS_S_:
[----:B------:R-:W-:Y:S01]  /*0000*/  LDC R1, c[0x0][0x37c] ;  /* 0x0000df00ff017b82 */ /* 0x000fe20000000800 */
[----:B------:R-:W0:Y:S07]  /*0010*/  S2R R7, SR_TID.X ;  /* 0x0000000000077919 */ /* 0x000e2e0000002100 */
[----:B------:R-:W0:Y:S01]  /*0020*/  LDC.64 R2, c[0x0][0x380] ;  /* 0x0000e000ff027b82 */ /* 0x000e220000000a00 */
[----:B------:R-:W1:Y:S07]  /*0030*/  LDCU.64 UR6, c[0x0][0x358] ;  /* 0x00006b00ff0677ac */ /* 0x000e6e0008000a00 */
[----:B------:R-:W2:Y:S01]  /*0040*/  LDC.64 R4, c[0x0][0x388] ;  /* 0x0000e200ff047b82 */ /* 0x000ea20000000a00 */
[----:B0-----:R-:W-:-:S04]  /*0050*/  IMAD.WIDE.U32 R2, R7, 0x4, R2 ;  /* 0x0000000407027825 */ /* 0x001fc800078e0002 */
[C---:B--2---:R-:W-:Y:S02]  /*0060*/  IMAD.WIDE.U32 R4, R7.reuse, 0x4, R4 ;  /* 0x0000000407047825 */ /* 0x044fe400078e0004 */
[----:B-1----:R-:W2:Y:S04]  /*0070*/  LDG.E R2, desc[UR6][R2.64] ;  /* 0x0000000602027981 */ /* 0x002ea8000c1e1900 */
[----:B------:R-:W2:Y:S01]  /*0080*/  LDG.E R5, desc[UR6][R4.64] ;  /* 0x0000000604057981 */ /* 0x000ea2000c1e1900 */
[----:B------:R-:W0:Y:S01]  /*0090*/  S2UR UR5, SR_CgaCtaId ;  /* 0x00000000000579c3 */ /* 0x000e220000008800 */
[----:B------:R-:W-:Y:S01]  /*00a0*/  UMOV UR4, 0x400 ;  /* 0x0000040000047882 */ /* 0x000fe20000000000 */
[----:B------:R-:W-:Y:S01]  /*00b0*/  ISETP.NE.AND P0, PT, R7, RZ, PT ;  /* 0x000000ff0700720c */ /* 0x000fe20003f05270 */
[----:B0-----:R-:W-:-:S06]  /*00c0*/  ULEA UR4, UR5, UR4, 0x18 ;  /* 0x0000000405047291 */ /* 0x001fcc000f8ec0ff */
[----:B------:R-:W-:Y:S01]  /*00d0*/  LEA R7, R7, UR4, 0x2 ;  /* 0x0000000407077c11 */ /* 0x000fe2000f8e10ff */
[----:B--2---:R-:W-:-:S05]  /*00e0*/  IMAD R0, R2, R5, RZ ;  /* 0x0000000502007224 */ /* 0x004fca00078e02ff */
[----:B------:R0:W-:Y:S01]  /*00f0*/  STS [R7], R0 ;  /* 0x0000000007007388 */ /* 0x0001e20000000800 */
[----:B------:R-:W-:Y:S06]  /*0100*/  BAR.SYNC.DEFER_BLOCKING 0x0 ;  /* 0x0000000000007b1d */ /* 0x000fec0000010000 */
[----:B------:R-:W-:Y:S05]  /*0110*/  @P0 EXIT ;  /* 0x000000000000094d */ /* 0x000fea0003800000 */
[----:B------:R-:W1:Y:S01]  /*0120*/  LDS.128 R20, [UR4] ;  /* 0x00000004ff147984 */ /* 0x000e620008000c00 */
[----:B0-----:R-:W-:-:S03]  /*0130*/  IMAD.MOV.U32 R0, RZ, RZ, 0xb0 ;  /* 0x000000b0ff007424 */ /* 0x001fc600078e00ff */
[----:B------:R-:W0:Y:S04]  /*0140*/  LDS.128 R24, [UR4+0x10] ;  /* 0x00001004ff187984 */ /* 0x000e280008000c00 */
[----:B------:R-:W2:Y:S04]  /*0150*/  LDS.128 R8, [UR4+0x20] ;  /* 0x00002004ff087984 */ /* 0x000ea80008000c00 */
[----:B------:R-:W3:Y:S04]  /*0160*/  LDS.128 R4, [UR4+0x30] ;  /* 0x00003004ff047984 */ /* 0x000ee80008000c00 */
[----:B------:R-:W4:Y:S04]  /*0170*/  LDS.128 R12, [UR4+0x40] ;  /* 0x00004004ff0c7984 */ /* 0x000f280008000c00 */
[----:B------:R-:W5:Y:S01]  /*0180*/  LDS.128 R16, [UR4+0x50] ;  /* 0x00005004ff107984 */ /* 0x000f620008000c00 */
[----:B-1----:R-:W-:-:S04]  /*0190*/  IADD3 R20, PT, PT, R22, R21, R20 ;  /* 0x0000001516147210 */ /* 0x002fc80007ffe014 */
[----:B0-----:R-:W-:Y:S02]  /*01a0*/  IADD3 R24, PT, PT, R24, R23, R20 ;  /* 0x0000001718187210 */ /* 0x001fe40007ffe014 */
[----:B------:R-:W0:Y:S02]  /*01b0*/  LDS.128 R20, [UR4+0x60] ;  /* 0x00006004ff147984 */ /* 0x000e240008000c00 */
[----:B------:R-:W-:-:S04]  /*01c0*/  IADD3 R24, PT, PT, R26, R25, R24 ;  /* 0x000000191a187210 */ /* 0x000fc80007ffe018 */
[----:B--2---:R-:W-:Y:S02]  /*01d0*/  IADD3 R8, PT, PT, R8, R27, R24 ;  /* 0x0000001b08087210 */ /* 0x004fe40007ffe018 */
[----:B------:R-:W1:Y:S02]  /*01e0*/  LDS.128 R24, [UR4+0x70] ;  /* 0x00007004ff187984 */ /* 0x000e640008000c00 */
[----:B------:R-:W-:-:S04]  /*01f0*/  IADD3 R8, PT, PT, R10, R9, R8 ;  /* 0x000000090a087210 */ /* 0x000fc80007ffe008 */
[----:B---3--:R-:W-:Y:S02]  /*0200*/  IADD3 R4, PT, PT, R4, R11, R8 ;  /* 0x0000000b04047210 */ /* 0x008fe40007ffe008 */
[----:B------:R-:W2:Y:S02]  /*0210*/  LDS.128 R8, [UR4+0x80] ;  /* 0x00008004ff087984 */ /* 0x000ea40008000c00 */
[----:B------:R-:W-:-:S04]  /*0220*/  IADD3 R4, PT, PT, R6, R5, R4 ;  /* 0x0000000506047210 */ /* 0x000fc80007ffe004 */
[----:B----4-:R-:W-:Y:S02]  /*0230*/  IADD3 R12, PT, PT, R12, R7, R4 ;  /* 0x000000070c0c7210 */ /* 0x010fe40007ffe004 */
[----:B------:R-:W3:Y:S02]  /*0240*/  LDS.128 R4, [UR4+0x90] ;  /* 0x00009004ff047984 */ /* 0x000ee40008000c00 */
[----:B------:R-:W-:-:S04]  /*0250*/  IADD3 R12, PT, PT, R14, R13, R12 ;  /* 0x0000000d0e0c7210 */ /* 0x000fc80007ffe00c */
[----:B-----5:R-:W-:-:S04]  /*0260*/  IADD3 R12, PT, PT, R16, R15, R12 ;  /* 0x0000000f100c7210 */ /* 0x020fc80007ffe00c */
[----:B------:R-:W-:-:S04]  /*0270*/  IADD3 R12, PT, PT, R18, R17, R12 ;  /* 0x00000011120c7210 */ /* 0x000fc80007ffe00c */
[----:B0-----:R-:W-:-:S04]  /*0280*/  IADD3 R12, PT, PT, R20, R19, R12 ;  /* 0x00000013140c7210 */ /* 0x001fc80007ffe00c */
[----:B------:R-:W-:-:S04]  /*0290*/  IADD3 R12, PT, PT, R22, R21, R12 ;  /* 0x00000015160c7210 */ /* 0x000fc80007ffe00c */
[----:B-1----:R-:W-:-:S04]  /*02a0*/  IADD3 R12, PT, PT, R24, R23, R12 ;  /* 0x00000017180c7210 */ /* 0x002fc80007ffe00c */
[----:B------:R-:W-:-:S04]  /*02b0*/  IADD3 R12, PT, PT, R26, R25, R12 ;  /* 0x000000191a0c7210 */ /* 0x000fc80007ffe00c */
[----:B--2---:R-:W-:-:S04]  /*02c0*/  IADD3 R8, PT, PT, R8, R27, R12 ;  /* 0x0000001b08087210 */ /* 0x004fc80007ffe00c */
[----:B------:R-:W-:-:S04]  /*02d0*/  IADD3 R8, PT, PT, R10, R9, R8 ;  /* 0x000000090a087210 */ /* 0x000fc80007ffe008 */
[----:B---3--:R-:W-:-:S04]  /*02e0*/  IADD3 R4, PT, PT, R4, R11, R8 ;  /* 0x0000000b04047210 */ /* 0x008fc80007ffe008 */
[----:B------:R-:W-:-:S05]  /*02f0*/  IADD3 R4, PT, PT, R6, R5, R4 ;  /* 0x0000000506047210 */ /* 0x000fca0007ffe004 */
[----:B------:R-:W-:-:S07]  /*0300*/  IMAD.IADD R13, R4, 0x1, R7 ;  /* 0x00000001040d7824 */ /* 0x000fce00078e0207 */
.L_x_0:
[----:B------:R-:W0:Y:S04]  /*0310*/  LDS.128 R4, [R0+UR4+-0x10] ;  /* 0xfffff00400047984 */ /* 0x000e280008000c00 */
[----:B------:R-:W1:Y:S04]  /*0320*/  LDS.128 R8, [R0+UR4] ;  /* 0x0000000400087984 */ /* 0x000e680008000c00 */
[----:B------:R-:W2:Y:S04]  /*0330*/  LDS.128 R24, [R0+UR4+0x10] ;  /* 0x0000100400187984 */ /* 0x000ea80008000c00 */
[----:B------:R-:W3:Y:S04]  /*0340*/  LDS.128 R20, [R0+UR4+0x20] ;  /* 0x0000200400147984 */ /* 0x000ee80008000c00 */
[----:B------:R-:W4:Y:S01]  /*0350*/  LDS.128 R16, [R0+UR4+0x30] ;  /* 0x0000300400107984 */ /* 0x000f220008000c00 */
[----:B0-----:R-:W-:-:S03]  /*0360*/  IADD3 R4, PT, PT, R5, R4, R13 ;  /* 0x0000000405047210 */ /* 0x001fc60007ffe00d */
[----:B------:R-:W0:Y:S01]  /*0370*/  LDS.128 R12, [R0+UR4+0x40] ;  /* 0x00004004000c7984 */ /* 0x000e220008000c00 */
[----:B------:R-:W-:-:S04]  /*0380*/  IADD3 R4, PT, PT, R7, R6, R4 ;  /* 0x0000000607047210 */ /* 0x000fc80007ffe004 */
[----:B-1----:R-:W-:Y:S02]  /*0390*/  IADD3 R8, PT, PT, R9, R8, R4 ;  /* 0x0000000809087210 */ /* 0x002fe40007ffe004 */
[----:B------:R-:W1:Y:S02]  /*03a0*/  LDS.128 R4, [R0+UR4+0x50] ;  /* 0x0000500400047984 */ /* 0x000e640008000c00 */
[----:B------:R-:W-:-:S04]  /*03b0*/  IADD3 R8, PT, PT, R11, R10, R8 ;  /* 0x0000000a0b087210 */ /* 0x000fc80007ffe008 */
[----:B--2---:R-:W-:Y:S02]  /*03c0*/  IADD3 R24, PT, PT, R25, R24, R8 ;  /* 0x0000001819187210 */ /* 0x004fe40007ffe008 */
[----:B------:R-:W2:Y:S02]  /*03d0*/  LDS.128 R8, [R0+UR4+0x60] ;  /* 0x0000600400087984 */ /* 0x000ea40008000c00 */
[----:B------:R-:W-:-:S04]  /*03e0*/  IADD3 R24, PT, PT, R27, R26, R24 ;  /* 0x0000001a1b187210 */ /* 0x000fc80007ffe018 */
[----:B---3--:R-:W-:Y:S02]  /*03f0*/  IADD3 R20, PT, PT, R21, R20, R24 ;  /* 0x0000001415147210 */ /* 0x008fe40007ffe018 */
[----:B------:R-:W3:Y:S02]  /*0400*/  LDS.128 R24, [R0+UR4+0x70] ;  /* 0x0000700400187984 */ /* 0x000ee40008000c00 */
[----:B------:R-:W-:-:S04]  /*0410*/  IADD3 R20, PT, PT, R23, R22, R20 ;  /* 0x0000001617147210 */ /* 0x000fc80007ffe014 */
[----:B----4-:R-:W-:Y:S02]  /*0420*/  IADD3 R16, PT, PT, R17, R16, R20 ;  /* 0x0000001011107210 */ /* 0x010fe40007ffe014 */
[----:B------:R-:W4:Y:S02]  /*0430*/  LDS.128 R20, [R0+UR4+0x80] ;  /* 0x0000800400147984 */ /* 0x000f240008000c00 */
[----:B------:R-:W-:-:S04]  /*0440*/  IADD3 R16, PT, PT, R19, R18, R16 ;  /* 0x0000001213107210 */ /* 0x000fc80007ffe010 */
[----:B0-----:R-:W-:Y:S02]  /*0450*/  IADD3 R12, PT, PT, R13, R12, R16 ;  /* 0x0000000c0d0c7210 */ /* 0x001fe40007ffe010 */
[----:B------:R-:W0:Y:S02]  /*0460*/  LDS.128 R16, [R0+UR4+0x90] ;  /* 0x0000900400107984 */ /* 0x000e240008000c00 */
        /* <DEDUP_REMOVED lines=14> */
[----:B------:R0:W5:Y:S02]  /*0550*/  LDS.128 R20, [R0+UR4+0xe0] ;  /* 0x0000e00400147984 */ /* 0x0001640008000c00 */
[----:B------:R-:W-:-:S04]  /*0560*/  IADD3 R16, PT, PT, R19, R18, R16 ;  /* 0x0000001213107210 */ /* 0x000fc80007ffe010 */
[----:B-1----:R-:W-:Y:S01]  /*0570*/  IADD3 R12, PT, PT, R13, R12, R16 ;  /* 0x0000000c0d0c7210 */ /* 0x002fe20007ffe010 */
[----:B0-----:R-:W-:-:S03]  /*0580*/  VIADD R0, R0, 0x100 ;  /* 0x0000010000007836 */ /* 0x001fc60000000000 */
[----:B------:R-:W-:Y:S02]  /*0590*/  IADD3 R12, PT, PT, R15, R14, R12 ;  /* 0x0000000e0f0c7210 */ /* 0x000fe40007ffe00c */
[----:B------:R-:W-:Y:S02]  /*05a0*/  ISETP.NE.AND P0, PT, R0, 0xfb0, PT ;  /* 0x00000fb00000780c */ /* 0x000fe40003f05270 */
[----:B--2---:R-:W-:-:S04]  /*05b0*/  IADD3 R4, PT, PT, R5, R4, R12 ;  /* 0x0000000405047210 */ /* 0x004fc80007ffe00c */
[----:B------:R-:W-:-:S04]  /*05c0*/  IADD3 R4, PT, PT, R7, R6, R4 ;  /* 0x0000000607047210 */ /* 0x000fc80007ffe004 */
[----:B---3--:R-:W-:-:S04]  /*05d0*/  IADD3 R4, PT, PT, R9, R8, R4 ;  /* 0x0000000809047210 */ /* 0x008fc80007ffe004 */
[----:B------:R-:W-:-:S04]  /*05e0*/  IADD3 R4, PT, PT, R11, R10, R4 ;  /* 0x0000000a0b047210 */ /* 0x000fc80007ffe004 */
[----:B----4-:R-:W-:-:S04]  /*05f0*/  IADD3 R24, PT, PT, R25, R24, R4 ;  /* 0x0000001819187210 */ /* 0x010fc80007ffe004 */
[----:B------:R-:W-:-:S04]  /*0600*/  IADD3 R24, PT, PT, R27, R26, R24 ;  /* 0x0000001a1b187210 */ /* 0x000fc80007ffe018 */
[----:B-----5:R-:W-:-:S04]  /*0610*/  IADD3 R20, PT, PT, R21, R20, R24 ;  /* 0x0000001415147210 */ /* 0x020fc80007ffe018 */
[----:B------:R-:W-:Y:S01]  /*0620*/  IADD3 R13, PT, PT, R23, R22, R20 ;  /* 0x00000016170d7210 */ /* 0x000fe20007ffe014 */
[----:B------:R-:W-:Y:S06]  /*0630*/  @P0 BRA `(.L_x_0) ;  /* 0xfffffffc00340947 */ /* 0x000fec000383ffff */
[----:B------:R-:W0:Y:S02]  /*0640*/  LDC.64 R2, c[0x0][0x390] ;  /* 0x0000e400ff027b82 */ /* 0x000e240000000a00 */
[----:B0-----:R-:W-:Y:S01]  /*0650*/  STG.E desc[UR6][R2.64], R13 ;  /* 0x0000000d02007986 */ /* 0x001fe2000c101906 */
[----:B------:R-:W-:Y:S05]  /*0660*/  EXIT ;  /* 0x000000000000794d */ /* 0x000fea0003800000 */
.L_x_1:
[----:B------:R-:W-:-:S00]  /*0670*/  BRA `(.L_x_1) ;  /* 0xfffffffc00fc7947 */ /* 0x000fc0000383ffff */
[----:B------:R-:W-:-:S00]  /*0680*/  NOP ;  /* 0x0000000000007918 */ /* 0x000fc00000000000 */
[----:B------:R-:W-:-:S00]  /*0690*/  NOP ;  /* 0x0000000000007918 */ /* 0x000fc00000000000 */
[----:B------:R-:W-:-:S00]  /*06a0*/  NOP ;  /* 0x0000000000007918 */ /* 0x000fc00000000000 */
[----:B------:R-:W-:-:S00]  /*06b0*/  NOP ;  /* 0x0000000000007918 */ /* 0x000fc00000000000 */
[----:B------:R-:W-:-:S00]  /*06c0*/  NOP ;  /* 0x0000000000007918 */ /* 0x000fc00000000000 */
[----:B------:R-:W-:-:S00]  /*06d0*/  NOP ;  /* 0x0000000000007918 */ /* 0x000fc00000000000 */
[----:B------:R-:W-:-:S00]  /*06e0*/  NOP ;  /* 0x0000000000007918 */ /* 0x000fc00000000000 */
[----:B------:R-:W-:-:S00]  /*06f0*/  NOP ;  /* 0x0000000000007918 */ /* 0x000fc00000000000 */
.L_x_2:


//--------------------- .nv.shared._Z3dotPiS_S_   --------------------------
	.section	.nv.shared._Z3dotPiS_S_,"aw",@nobits
	.sectionflags	@""
	.align	4
.nv.shared._Z3dotPiS_S_:
	.zero		5024


//--------------------- .nv.shared.reserved.0     --------------------------
	.section	.nv.shared.reserved.0,"aw",@nobits
	.weak		__nv_reservedSMEM_offset_0_alias
	.size		__nv_reservedSMEM_offset_0_alias, 0, 64
	.other		__nv_reservedSMEM_offset_0_alias,@"STO_CUDA_RESERVED_SHARED STV_DEFAULT"
__nv_reservedSMEM_offset_0_alias:
	.zero		0
	.zero		64


//--------------------- .nv.constant0._Z3dotPiS_S_ --------------------------
	.section	.nv.constant0._Z3dotPiS_S_,"a",@progbits
	.sectionflags	@""
	.align	4
.nv.constant0._Z3dotPiS_S_:
	.zero		920


//--------------------- SYMBOLS --------------------------

	.type		.nv.reservedSmem.offset0,@object
	.size		.nv.reservedSmem.offset0,0x4
	.type		.nv.reservedSmem.cap,@object
	.size		.nv.reservedSmem.cap,0x4
